//
// Generated by NVIDIA NVVM Compiler
//
// Compiler Build ID: CL-36424714
// Cuda compilation tools, release 13.0, V13.0.88
// Based on NVVM 20.0.0
//

.version 9.0
.target sm_100
.address_size 64

	// .globl	_Z9mm_kernelPfS_S_

.visible .entry _Z9mm_kernelPfS_S_(
	.param .u64 .ptr .align 1 _Z9mm_kernelPfS_S__param_0,
	.param .u64 .ptr .align 1 _Z9mm_kernelPfS_S__param_1,
	.param .u64 .ptr .align 1 _Z9mm_kernelPfS_S__param_2
)
{
	.reg .pred 	%p<2>;
	.reg .b32 	%r<12>;
	.reg .b64 	%rd<5>;

	ld.param.u64 	%rd1, [_Z9mm_kernelPfS_S__param_2];
	mov.u32 	%r3, %ctaid.x;
	mov.u32 	%r4, %ntid.x;
	mov.u32 	%r5, %tid.x;
	mad.lo.s32 	%r1, %r3, %r4, %r5;
	mov.u32 	%r6, %ctaid.y;
	mov.u32 	%r7, %ntid.y;
	mov.u32 	%r8, %tid.y;
	mad.lo.s32 	%r2, %r6, %r7, %r8;
	max.u32 	%r9, %r2, %r1;
	setp.gt.u32 	%p1, %r9, 2;
	@%p1 bra 	$L__BB0_2;
	cvta.to.global.u64 	%rd2, %rd1;
	mad.lo.s32 	%r10, %r2, 3, %r1;
	mul.wide.u32 	%rd3, %r10, 4;
	add.s64 	%rd4, %rd2, %rd3;
	mov.b32 	%r11, 0;
	st.global.u32 	[%rd4], %r11;
$L__BB0_2:
	ret;

}


// ===== COMPILED SASS (sm_100) =====

	.target	sm_100

	.elftype	@"ET_EXEC"


//--------------------- .note.nv.tkinfo           --------------------------
	.section	.note.nv.tkinfo,"",@"SHT_NOTE"
	.sectionflags	@"SHF_NOTE_NV_TKINFO"
	.tkinfo
        /*0018*/ 	.word	0x00000002
        /*0030*/ 	.string	""
        /*0030*/ 	.string	"ptxas"
        /*0030*/ 	.string	"Cuda compilation tools, release 13.0, V13.0.88"
        /*0030*/ 	.string	"Build cuda_13.0.r13.0/compiler.36424714_0"
        /*0030*/ 	.string	"-arch sm_100 -m 64 "



//--------------------- .note.nv.cuinfo           --------------------------
	.section	.note.nv.cuinfo,"",@"SHT_NOTE"
	.sectionflags	@"SHF_NOTE_NV_CUINFO"
        /*0018*/ 	.short	0x0002
        /*001a*/ 	.short	0x0064
        /*001c*/ 	.short	0x0082
	.zero		2


//--------------------- .nv.info                  --------------------------
	.section	.nv.info,"",@"SHT_CUDA_INFO"
	.align	4


	//----- nvinfo : EIATTR_REGCOUNT
	.align		4
        /*0000*/ 	.byte	0x04, 0x2f
        /*0002*/ 	.short	(.L_1 - .L_0)
	.align		4
.L_0:
        /*0004*/ 	.word	index@(_Z9mm_kernelPfS_S_)
        /*0008*/ 	.word	0x00000008


	//----- nvinfo : EIATTR_FRAME_SIZE
	.align		4
.L_1:
        /*000c*/ 	.byte	0x04, 0x11
        /*000e*/ 	.short	(.L_3 - .L_2)
	.align		4
.L_2:
        /*0010*/ 	.word	index@(_Z9mm_kernelPfS_S_)
        /*0014*/ 	.word	0x00000000


	//----- nvinfo : EIATTR_MIN_STACK_SIZE
	.align		4
.L_3:
        /*0018*/ 	.byte	0x04, 0x12
        /*001a*/ 	.short	(.L_5 - .L_4)
	.align		4
.L_4:
        /*001c*/ 	.word	index@(_Z9mm_kernelPfS_S_)
        /*0020*/ 	.word	0x00000000
.L_5:


//--------------------- .nv.compat                --------------------------
	.section	.nv.compat,"",@"SHT_CUDA_COMPAT_INFO"
	.align	4
        /*0000*/ 	.byte	0x02, 0x09, 0x00, 0x00, 0x02, 0x02, 0x01, 0x00, 0x02, 0x05, 0x05, 0x00, 0x03, 0x07, 0x01, 0x01
        /*0010*/ 	.byte	0x02, 0x03, 0x00, 0x00, 0x02, 0x06, 0x01, 0x00, 0x04, 0x0b, 0x08, 0x00, 0x09, 0x00, 0x00, 0x00
        /*0020*/ 	.byte	0x00, 0x00, 0x00, 0x00


//--------------------- .nv.info._Z9mm_kernelPfS_S_ --------------------------
	.section	.nv.info._Z9mm_kernelPfS_S_,"",@"SHT_CUDA_INFO"
	.sectionflags	@""
	.align	4


	//----- nvinfo : EIATTR_CUDA_API_VERSION
	.align		4
        /*0000*/ 	.byte	0x04, 0x37
        /*0002*/ 	.short	(.L_7 - .L_6)
.L_6:
        /*0004*/ 	.word	0x00000082


	//----- nvinfo : EIATTR_KPARAM_INFO
	.align		4
.L_7:
        /*0008*/ 	.byte	0x04, 0x17
        /*000a*/ 	.short	(.L_9 - .L_8)
.L_8:
        /*000c*/ 	.word	0x00000000
        /*0010*/ 	.short	0x0002
        /*0012*/ 	.short	0x0010
        /*0014*/ 	.byte	0x00, 0xf5, 0x21, 0x00


	//----- nvinfo : EIATTR_KPARAM_INFO
	.align		4
.L_9:
        /*0018*/ 	.byte	0x04, 0x17
        /*001a*/ 	.short	(.L_11 - .L_10)
.L_10:
        /*001c*/ 	.word	0x00000000
        /*0020*/ 	.short	0x0001
        /*0022*/ 	.short	0x0008
        /*0024*/ 	.byte	0x00, 0xf5, 0x21, 0x00


	//----- nvinfo : EIATTR_KPARAM_INFO
	.align		4
.L_11:
        /*0028*/ 	.byte	0x04, 0x17
        /*002a*/ 	.short	(.L_13 - .L_12)
.L_12:
        /*002c*/ 	.word	0x00000000
        /*0030*/ 	.short	0x0000
        /*0032*/ 	.short	0x0000
        /*0034*/ 	.byte	0x00, 0xf5, 0x21, 0x00


	//----- nvinfo : EIATTR_SPARSE_MMA_MASK
	.align		4
.L_13:
        /*0038*/ 	.byte	0x03, 0x50
        /*003a*/ 	.short	0x0000


	//----- nvinfo : EIATTR_MAXREG_COUNT
	.align		4
        /*003c*/ 	.byte	0x03, 0x1b
        /*003e*/ 	.short	0x00ff


	//----- nvinfo : EIATTR_MERCURY_ISA_VERSION
	.align		4
        /*0040*/ 	.byte	0x03, 0x5f
        /*0042*/ 	.short	0x0101


	//----- nvinfo : EIATTR_VRC_CTA_INIT_COUNT
	.align		4
        /*0044*/ 	.byte	0x02, 0x4a
	.zero		1
	.zero		1


	//----- nvinfo : EIATTR_EXIT_INSTR_OFFSETS
	.align		4
        /*0048*/ 	.byte	0x04, 0x1c
        /*004a*/ 	.short	(.L_15 - .L_14)


	//   ....[0]....
.L_14:
        /*004c*/ 	.word	0x000000b0


	//   ....[1]....
        /*0050*/ 	.word	0x00000110


	//----- nvinfo : EIATTR_CBANK_PARAM_SIZE
	.align		4
.L_15:
        /*0054*/ 	.byte	0x03, 0x19
        /*0056*/ 	.short	0x0018


	//----- nvinfo : EIATTR_PARAM_CBANK
	.align		4
        /*0058*/ 	.byte	0x04, 0x0a
        /*005a*/ 	.short	(.L_17 - .L_16)
	.align		4
.L_16:
        /*005c*/ 	.word	index@(.nv.constant0._Z9mm_kernelPfS_S_)
        /*0060*/ 	.short	0x0380
        /*0062*/ 	.short	0x0018


	//----- nvinfo : EIATTR_SW_WAR
	.align		4
.L_17:
        /*0064*/ 	.byte	0x04, 0x36
        /*0066*/ 	.short	(.L_19 - .L_18)
.L_18:
        /*0068*/ 	.word	0x00000008
.L_19:


//--------------------- .nv.callgraph             --------------------------
	.section	.nv.callgraph,"",@"SHT_CUDA_CALLGRAPH"
	.align	4
	.sectionentsize	8
	.align		4
        /*0000*/ 	.word	0x00000000
	.align		4
        /*0004*/ 	.word	0xffffffff
	.align		4
        /*0008*/ 	.word	0x00000000
	.align		4
        /*000c*/ 	.word	0xfffffffe
	.align		4
        /*0010*/ 	.word	0x00000000
	.align		4
        /*0014*/ 	.word	0xfffffffd
	.align		4
        /*0018*/ 	.word	0x00000000
	.align		4
        /*001c*/ 	.word	0xfffffffc


//--------------------- .text._Z9mm_kernelPfS_S_  --------------------------
	.section	.text._Z9mm_kernelPfS_S_,"ax",@progbits
	.align	128
        .global         _Z9mm_kernelPfS_S_
        .type           _Z9mm_kernelPfS_S_,@function
        .size           _Z9mm_kernelPfS_S_,(.L_x_1 - _Z9mm_kernelPfS_S_)
        .other          _Z9mm_kernelPfS_S_,@"STO_CUDA_ENTRY STV_DEFAULT"
_Z9mm_kernelPfS_S_:
.text._Z9mm_kernelPfS_S_:
[----:B------:R-:W-:Y:S01]  /*0000*/  LDC R1, c[0x0][0x37c] ;  /* 0x0000df00ff017b82 */ /* 0x000fe20000000800 */
[----:B------:R-:W0:Y:S07]  /*0010*/  S2R R3, SR_TID.X ;  /* 0x0000000000037919 */ /* 0x000e2e0000002100 */
[----:B------:R-:W0:Y:S01]  /*0020*/  LDC R0, c[0x0][0x360] ;  /* 0x0000d800ff007b82 */ /* 0x000e220000000800 */
[----:B------:R-:W1:Y:S07]  /*0030*/  S2R R2, SR_TID.Y ;  /* 0x0000000000027919 */ /* 0x000e6e0000002200 */
[----:B------:R-:W0:Y:S08]  /*0040*/  S2UR UR4, SR_CTAID.X ;  /* 0x00000000000479c3 */ /* 0x000e300000002500 */
[----:B------:R-:W1:Y:S08]  /*0050*/  S2UR UR5, SR_CTAID.Y ;  /* 0x00000000000579c3 */ /* 0x000e700000002600 */
[----:B------:R-:W1:Y:S01]  /*0060*/  LDC R5, c[0x0][0x364] ;  /* 0x0000d900ff057b82 */ /* 0x000e620000000800 */
[----:B0-----:R-:W-:-:S02]  /*0070*/  IMAD R0, R0, UR4, R3 ;  /* 0x0000000400007c24 */ /* 0x001fc4000f8e0203 */
[----:B-1----:R-:W-:-:S05]  /*0080*/  IMAD R5, R5, UR5, R2 ;  /* 0x0000000505057c24 */ /* 0x002fca000f8e0202 */
[----:B------:R-:W-:-:S04]  /*0090*/  VIMNMX.U32 R2, PT, PT, R0, R5, !PT ;  /* 0x0000000500027248 */ /* 0x000fc80007fe0000 */
[----:B------:R-:W-:-:S13]  /*00a0*/  ISETP.GT.U32.AND P0, PT, R2, 0x2, PT ;  /* 0x000000020200780c */ /* 0x000fda0003f04070 */
[----:B------:R-:W-:Y:S05]  /*00b0*/  @P0 EXIT ;  /* 0x000000000000094d */ /* 0x000fea0003800000 */
[----:B------:R-:W0:Y:S01]  /*00c0*/  LDC.64 R2, c[0x0][0x390] ;  /* 0x0000e400ff027b82 */ /* 0x000e220000000a00 */
[----:B------:R-:W1:Y:S01]  /*00d0*/  LDCU.64 UR4, c[0x0][0x358] ;  /* 0x00006b00ff0477ac */ /* 0x000e620008000a00 */
[----:B------:R-:W-:-:S04]  /*00e0*/  IMAD R5, R5, 0x3, R0 ;  /* 0x0000000305057824 */ /* 0x000fc800078e0200 */
[----:B0-----:R-:W-:-:S05]  /*00f0*/  IMAD.WIDE.U32 R2, R5, 0x4, R2 ;  /* 0x0000000405027825 */ /* 0x001fca00078e0002 */
[----:B-1----:R-:W-:Y:S01]  /*0100*/  STG.E desc[UR4][R2.64], RZ ;  /* 0x000000ff02007986 */ /* 0x002fe2000c101904 */
[----:B------:R-:W-:Y:S05]  /*0110*/  EXIT ;  /* 0x000000000000794d */ /* 0x000fea0003800000 */
.L_x_0:
[----:B------:R-:W-:-:S00]  /*0120*/  BRA `(.L_x_0) ;  /* 0xfffffffc00fc7947 */ /* 0x000fc0000383ffff */
[----:B------:R-:W-:-:S00]  /*0130*/  NOP ;  /* 0x0000000000007918 */ /* 0x000fc00000000000 */
        /* <DEDUP_REMOVED lines=12> */
.L_x_1:


//--------------------- .nv.shared.reserved.0     --------------------------
	.section	.nv.shared.reserved.0,"aw",@nobits
	.weak		__nv_reservedSMEM_offset_0_alias
	.size		__nv_reservedSMEM_offset_0_alias, 0, 64
	.other		__nv_reservedSMEM_offset_0_alias,@"STO_CUDA_RESERVED_SHARED STV_DEFAULT"
__nv_reservedSMEM_offset_0_alias:
	.zero		0
	.zero		64


//--------------------- .nv.constant0._Z9mm_kernelPfS_S_ --------------------------
	.section	.nv.constant0._Z9mm_kernelPfS_S_,"a",@progbits
	.sectionflags	@""
	.align	4
.nv.constant0._Z9mm_kernelPfS_S_:
	.zero		920


//--------------------- SYMBOLS --------------------------

	.type		.nv.reservedSmem.offset0,@object
	.size		.nv.reservedSmem.offset0,0x4
